//
// Generated by NVIDIA NVVM Compiler
//
// Compiler Build ID: CL-36424714
// Cuda compilation tools, release 13.0, V13.0.88
// Based on NVVM 20.0.0
//

.version 9.0
.target sm_100
.address_size 64

	// .globl	_Z12matmul_basicPfS_S_i
// _ZZ13matmul_sharedPfS_S_iE6Ashare has been demoted
// _ZZ13matmul_sharedPfS_S_iE6Bshare has been demoted

.visible .entry _Z12matmul_basicPfS_S_i(
	.param .u64 .ptr .align 1 _Z12matmul_basicPfS_S_i_param_0,
	.param .u64 .ptr .align 1 _Z12matmul_basicPfS_S_i_param_1,
	.param .u64 .ptr .align 1 _Z12matmul_basicPfS_S_i_param_2,
	.param .u32 _Z12matmul_basicPfS_S_i_param_3
)
{
	.reg .pred 	%p<10>;
	.reg .b32 	%r<40>;
	.reg .b32 	%f<67>;
	.reg .b64 	%rd<67>;

	ld.param.u64 	%rd14, [_Z12matmul_basicPfS_S_i_param_0];
	ld.param.u64 	%rd15, [_Z12matmul_basicPfS_S_i_param_1];
	ld.param.u32 	%r18, [_Z12matmul_basicPfS_S_i_param_3];
	cvta.to.global.u64 	%rd1, %rd15;
	cvta.to.global.u64 	%rd2, %rd14;
	mov.u32 	%r19, %tid.y;
	mov.u32 	%r20, %ntid.y;
	mov.u32 	%r21, %ctaid.y;
	mad.lo.s32 	%r1, %r20, %r21, %r19;
	mov.u32 	%r22, %tid.x;
	mov.u32 	%r23, %ntid.x;
	mov.u32 	%r24, %ctaid.x;
	mad.lo.s32 	%r2, %r23, %r24, %r22;
	max.s32 	%r25, %r1, %r2;
	setp.ge.s32 	%p1, %r25, %r18;
	@%p1 bra 	$L__BB0_13;
	mul.lo.s32 	%r3, %r18, %r1;
	and.b32  	%r4, %r18, 7;
	setp.lt.u32 	%p2, %r18, 8;
	mov.f32 	%f66, 0f00000000;
	mov.b32 	%r38, 0;
	@%p2 bra 	$L__BB0_4;
	and.b32  	%r38, %r18, 2147483640;
	neg.s32 	%r36, %r38;
	mul.wide.s32 	%rd16, %r18, 4;
	add.s64 	%rd3, %rd1, %rd16;
	shl.b32 	%r7, %r18, 3;
	mul.wide.s32 	%rd17, %r18, 8;
	add.s64 	%rd4, %rd1, %rd17;
	mul.wide.s32 	%rd18, %r18, 12;
	add.s64 	%rd5, %rd1, %rd18;
	mul.wide.s32 	%rd19, %r18, 16;
	add.s64 	%rd6, %rd1, %rd19;
	mul.wide.s32 	%rd20, %r18, 20;
	add.s64 	%rd7, %rd1, %rd20;
	mul.wide.s32 	%rd21, %r18, 24;
	add.s64 	%rd8, %rd1, %rd21;
	mul.wide.s32 	%rd22, %r18, 28;
	add.s64 	%rd9, %rd1, %rd22;
	mul.wide.u32 	%rd23, %r3, 4;
	add.s64 	%rd24, %rd23, %rd2;
	add.s64 	%rd66, %rd24, 16;
	mov.f32 	%f66, 0f00000000;
	mov.u32 	%r35, %r2;
$L__BB0_3:
	.pragma "nounroll";
	mul.wide.s32 	%rd25, %r35, 4;
	add.s64 	%rd26, %rd3, %rd25;
	add.s64 	%rd27, %rd4, %rd25;
	add.s64 	%rd28, %rd5, %rd25;
	add.s64 	%rd29, %rd6, %rd25;
	add.s64 	%rd30, %rd7, %rd25;
	add.s64 	%rd31, %rd8, %rd25;
	add.s64 	%rd32, %rd9, %rd25;
	add.s64 	%rd33, %rd1, %rd25;
	ld.global.f32 	%f16, [%rd66+-16];
	ld.global.f32 	%f17, [%rd33];
	fma.rn.f32 	%f18, %f16, %f17, %f66;
	ld.global.f32 	%f19, [%rd66+-12];
	ld.global.f32 	%f20, [%rd26];
	fma.rn.f32 	%f21, %f19, %f20, %f18;
	ld.global.f32 	%f22, [%rd66+-8];
	ld.global.f32 	%f23, [%rd27];
	fma.rn.f32 	%f24, %f22, %f23, %f21;
	ld.global.f32 	%f25, [%rd66+-4];
	ld.global.f32 	%f26, [%rd28];
	fma.rn.f32 	%f27, %f25, %f26, %f24;
	ld.global.f32 	%f28, [%rd66];
	ld.global.f32 	%f29, [%rd29];
	fma.rn.f32 	%f30, %f28, %f29, %f27;
	ld.global.f32 	%f31, [%rd66+4];
	ld.global.f32 	%f32, [%rd30];
	fma.rn.f32 	%f33, %f31, %f32, %f30;
	ld.global.f32 	%f34, [%rd66+8];
	ld.global.f32 	%f35, [%rd31];
	fma.rn.f32 	%f36, %f34, %f35, %f33;
	ld.global.f32 	%f37, [%rd66+12];
	ld.global.f32 	%f38, [%rd32];
	fma.rn.f32 	%f66, %f37, %f38, %f36;
	add.s32 	%r36, %r36, 8;
	add.s32 	%r35, %r35, %r7;
	add.s64 	%rd66, %rd66, 32;
	setp.ne.s32 	%p3, %r36, 0;
	@%p3 bra 	$L__BB0_3;
$L__BB0_4:
	setp.eq.s32 	%p4, %r4, 0;
	@%p4 bra 	$L__BB0_12;
	and.b32  	%r13, %r18, 3;
	setp.lt.u32 	%p5, %r4, 4;
	@%p5 bra 	$L__BB0_7;
	add.s32 	%r27, %r38, %r3;
	mul.wide.u32 	%rd34, %r27, 4;
	add.s64 	%rd35, %rd2, %rd34;
	ld.global.f32 	%f40, [%rd35];
	mad.lo.s32 	%r28, %r38, %r18, %r2;
	mul.wide.s32 	%rd36, %r28, 4;
	add.s64 	%rd37, %rd1, %rd36;
	ld.global.f32 	%f41, [%rd37];
	fma.rn.f32 	%f42, %f40, %f41, %f66;
	cvt.u64.u32 	%rd38, %r3;
	cvt.u64.u32 	%rd39, %r38;
	add.s64 	%rd40, %rd39, %rd38;
	shl.b64 	%rd41, %rd40, 2;
	add.s64 	%rd42, %rd2, %rd41;
	ld.global.f32 	%f43, [%rd42+4];
	mul.wide.s32 	%rd43, %r18, 4;
	add.s64 	%rd44, %rd37, %rd43;
	ld.global.f32 	%f44, [%rd44];
	fma.rn.f32 	%f45, %f43, %f44, %f42;
	ld.global.f32 	%f46, [%rd42+8];
	add.s64 	%rd45, %rd44, %rd43;
	ld.global.f32 	%f47, [%rd45];
	fma.rn.f32 	%f48, %f46, %f47, %f45;
	ld.global.f32 	%f49, [%rd42+12];
	add.s64 	%rd46, %rd45, %rd43;
	ld.global.f32 	%f50, [%rd46];
	fma.rn.f32 	%f66, %f49, %f50, %f48;
	add.s32 	%r38, %r38, 4;
$L__BB0_7:
	setp.eq.s32 	%p6, %r13, 0;
	@%p6 bra 	$L__BB0_12;
	setp.eq.s32 	%p7, %r13, 1;
	@%p7 bra 	$L__BB0_10;
	add.s32 	%r29, %r38, %r3;
	mul.wide.u32 	%rd47, %r29, 4;
	add.s64 	%rd48, %rd2, %rd47;
	ld.global.f32 	%f52, [%rd48];
	mad.lo.s32 	%r30, %r38, %r18, %r2;
	mul.wide.s32 	%rd49, %r30, 4;
	add.s64 	%rd50, %rd1, %rd49;
	ld.global.f32 	%f53, [%rd50];
	fma.rn.f32 	%f54, %f52, %f53, %f66;
	cvt.u64.u32 	%rd51, %r3;
	cvt.u64.u32 	%rd52, %r38;
	add.s64 	%rd53, %rd52, %rd51;
	shl.b64 	%rd54, %rd53, 2;
	add.s64 	%rd55, %rd2, %rd54;
	ld.global.f32 	%f55, [%rd55+4];
	mul.wide.s32 	%rd56, %r18, 4;
	add.s64 	%rd57, %rd50, %rd56;
	ld.global.f32 	%f56, [%rd57];
	fma.rn.f32 	%f66, %f55, %f56, %f54;
	add.s32 	%r38, %r38, 2;
$L__BB0_10:
	and.b32  	%r31, %r18, 1;
	setp.eq.b32 	%p8, %r31, 1;
	not.pred 	%p9, %p8;
	@%p9 bra 	$L__BB0_12;
	add.s32 	%r32, %r38, %r3;
	mul.wide.u32 	%rd58, %r32, 4;
	add.s64 	%rd59, %rd2, %rd58;
	ld.global.f32 	%f57, [%rd59];
	mad.lo.s32 	%r33, %r38, %r18, %r2;
	mul.wide.s32 	%rd60, %r33, 4;
	add.s64 	%rd61, %rd1, %rd60;
	ld.global.f32 	%f58, [%rd61];
	fma.rn.f32 	%f66, %f57, %f58, %f66;
$L__BB0_12:
	ld.param.u64 	%rd65, [_Z12matmul_basicPfS_S_i_param_2];
	add.s32 	%r34, %r3, %r2;
	cvta.to.global.u64 	%rd62, %rd65;
	mul.wide.s32 	%rd63, %r34, 4;
	add.s64 	%rd64, %rd62, %rd63;
	st.global.f32 	[%rd64], %f66;
$L__BB0_13:
	ret;

}
	// .globl	_Z13matmul_sharedPfS_S_i
.visible .entry _Z13matmul_sharedPfS_S_i(
	.param .u64 .ptr .align 1 _Z13matmul_sharedPfS_S_i_param_0,
	.param .u64 .ptr .align 1 _Z13matmul_sharedPfS_S_i_param_1,
	.param .u64 .ptr .align 1 _Z13matmul_sharedPfS_S_i_param_2,
	.param .u32 _Z13matmul_sharedPfS_S_i_param_3
)
{
	.reg .pred 	%p<3>;
	.reg .b32 	%r<37>;
	.reg .b32 	%f<105>;
	.reg .b64 	%rd<13>;
	// demoted variable
	.shared .align 4 .b8 _ZZ13matmul_sharedPfS_S_iE6Ashare[4096];
	// demoted variable
	.shared .align 4 .b8 _ZZ13matmul_sharedPfS_S_iE6Bshare[4096];
	ld.param.u64 	%rd3, [_Z13matmul_sharedPfS_S_i_param_0];
	ld.param.u64 	%rd4, [_Z13matmul_sharedPfS_S_i_param_1];
	ld.param.u64 	%rd5, [_Z13matmul_sharedPfS_S_i_param_2];
	ld.param.u32 	%r19, [_Z13matmul_sharedPfS_S_i_param_3];
	mov.u32 	%r20, %ctaid.x;
	mov.u32 	%r21, %ctaid.y;
	mov.u32 	%r1, %tid.x;
	mov.u32 	%r2, %tid.y;
	shl.b32 	%r22, %r21, 5;
	add.s32 	%r3, %r22, %r2;
	shl.b32 	%r4, %r20, 5;
	setp.lt.s32 	%p1, %r19, 32;
	mov.f32 	%f104, 0f00000000;
	@%p1 bra 	$L__BB1_3;
	shl.b32 	%r23, %r2, 7;
	mov.u32 	%r24, _ZZ13matmul_sharedPfS_S_iE6Ashare;
	add.s32 	%r5, %r24, %r23;
	shl.b32 	%r25, %r1, 2;
	add.s32 	%r6, %r5, %r25;
	mov.u32 	%r26, _ZZ13matmul_sharedPfS_S_iE6Bshare;
	add.s32 	%r8, %r26, %r25;
	add.s32 	%r7, %r8, %r23;
	shr.s32 	%r27, %r19, 31;
	shr.u32 	%r28, %r27, 27;
	add.s32 	%r29, %r19, %r28;
	shr.s32 	%r30, %r29, 5;
	neg.s32 	%r36, %r30;
	mad.lo.s32 	%r31, %r2, %r19, %r1;
	add.s32 	%r35, %r31, %r4;
	shl.b32 	%r11, %r19, 5;
	mad.lo.s32 	%r34, %r19, %r3, %r1;
	cvta.to.global.u64 	%rd1, %rd3;
	cvta.to.global.u64 	%rd2, %rd4;
	mov.f32 	%f104, 0f00000000;
$L__BB1_2:
	mul.wide.s32 	%rd6, %r34, 4;
	add.s64 	%rd7, %rd1, %rd6;
	ld.global.f32 	%f6, [%rd7];
	st.shared.f32 	[%r6], %f6;
	mul.wide.s32 	%rd8, %r35, 4;
	add.s64 	%rd9, %rd2, %rd8;
	ld.global.f32 	%f7, [%rd9];
	st.shared.f32 	[%r7], %f7;
	bar.sync 	0;
	ld.shared.f32 	%f8, [%r5];
	ld.shared.f32 	%f9, [%r8];
	fma.rn.f32 	%f10, %f8, %f9, %f104;
	ld.shared.f32 	%f11, [%r5+4];
	ld.shared.f32 	%f12, [%r8+128];
	fma.rn.f32 	%f13, %f11, %f12, %f10;
	ld.shared.f32 	%f14, [%r5+8];
	ld.shared.f32 	%f15, [%r8+256];
	fma.rn.f32 	%f16, %f14, %f15, %f13;
	ld.shared.f32 	%f17, [%r5+12];
	ld.shared.f32 	%f18, [%r8+384];
	fma.rn.f32 	%f19, %f17, %f18, %f16;
	ld.shared.f32 	%f20, [%r5+16];
	ld.shared.f32 	%f21, [%r8+512];
	fma.rn.f32 	%f22, %f20, %f21, %f19;
	ld.shared.f32 	%f23, [%r5+20];
	ld.shared.f32 	%f24, [%r8+640];
	fma.rn.f32 	%f25, %f23, %f24, %f22;
	ld.shared.f32 	%f26, [%r5+24];
	ld.shared.f32 	%f27, [%r8+768];
	fma.rn.f32 	%f28, %f26, %f27, %f25;
	ld.shared.f32 	%f29, [%r5+28];
	ld.shared.f32 	%f30, [%r8+896];
	fma.rn.f32 	%f31, %f29, %f30, %f28;
	ld.shared.f32 	%f32, [%r5+32];
	ld.shared.f32 	%f33, [%r8+1024];
	fma.rn.f32 	%f34, %f32, %f33, %f31;
	ld.shared.f32 	%f35, [%r5+36];
	ld.shared.f32 	%f36, [%r8+1152];
	fma.rn.f32 	%f37, %f35, %f36, %f34;
	ld.shared.f32 	%f38, [%r5+40];
	ld.shared.f32 	%f39, [%r8+1280];
	fma.rn.f32 	%f40, %f38, %f39, %f37;
	ld.shared.f32 	%f41, [%r5+44];
	ld.shared.f32 	%f42, [%r8+1408];
	fma.rn.f32 	%f43, %f41, %f42, %f40;
	ld.shared.f32 	%f44, [%r5+48];
	ld.shared.f32 	%f45, [%r8+1536];
	fma.rn.f32 	%f46, %f44, %f45, %f43;
	ld.shared.f32 	%f47, [%r5+52];
	ld.shared.f32 	%f48, [%r8+1664];
	fma.rn.f32 	%f49, %f47, %f48, %f46;
	ld.shared.f32 	%f50, [%r5+56];
	ld.shared.f32 	%f51, [%r8+1792];
	fma.rn.f32 	%f52, %f50, %f51, %f49;
	ld.shared.f32 	%f53, [%r5+60];
	ld.shared.f32 	%f54, [%r8+1920];
	fma.rn.f32 	%f55, %f53, %f54, %f52;
	ld.shared.f32 	%f56, [%r5+64];
	ld.shared.f32 	%f57, [%r8+2048];
	fma.rn.f32 	%f58, %f56, %f57, %f55;
	ld.shared.f32 	%f59, [%r5+68];
	ld.shared.f32 	%f60, [%r8+2176];
	fma.rn.f32 	%f61, %f59, %f60, %f58;
	ld.shared.f32 	%f62, [%r5+72];
	ld.shared.f32 	%f63, [%r8+2304];
	fma.rn.f32 	%f64, %f62, %f63, %f61;
	ld.shared.f32 	%f65, [%r5+76];
	ld.shared.f32 	%f66, [%r8+2432];
	fma.rn.f32 	%f67, %f65, %f66, %f64;
	ld.shared.f32 	%f68, [%r5+80];
	ld.shared.f32 	%f69, [%r8+2560];
	fma.rn.f32 	%f70, %f68, %f69, %f67;
	ld.shared.f32 	%f71, [%r5+84];
	ld.shared.f32 	%f72, [%r8+2688];
	fma.rn.f32 	%f73, %f71, %f72, %f70;
	ld.shared.f32 	%f74, [%r5+88];
	ld.shared.f32 	%f75, [%r8+2816];
	fma.rn.f32 	%f76, %f74, %f75, %f73;
	ld.shared.f32 	%f77, [%r5+92];
	ld.shared.f32 	%f78, [%r8+2944];
	fma.rn.f32 	%f79, %f77, %f78, %f76;
	ld.shared.f32 	%f80, [%r5+96];
	ld.shared.f32 	%f81, [%r8+3072];
	fma.rn.f32 	%f82, %f80, %f81, %f79;
	ld.shared.f32 	%f83, [%r5+100];
	ld.shared.f32 	%f84, [%r8+3200];
	fma.rn.f32 	%f85, %f83, %f84, %f82;
	ld.shared.f32 	%f86, [%r5+104];
	ld.shared.f32 	%f87, [%r8+3328];
	fma.rn.f32 	%f88, %f86, %f87, %f85;
	ld.shared.f32 	%f89, [%r5+108];
	ld.shared.f32 	%f90, [%r8+3456];
	fma.rn.f32 	%f91, %f89, %f90, %f88;
	ld.shared.f32 	%f92, [%r5+112];
	ld.shared.f32 	%f93, [%r8+3584];
	fma.rn.f32 	%f94, %f92, %f93, %f91;
	ld.shared.f32 	%f95, [%r5+116];
	ld.shared.f32 	%f96, [%r8+3712];
	fma.rn.f32 	%f97, %f95, %f96, %f94;
	ld.shared.f32 	%f98, [%r5+120];
	ld.shared.f32 	%f99, [%r8+3840];
	fma.rn.f32 	%f100, %f98, %f99, %f97;
	ld.shared.f32 	%f101, [%r5+124];
	ld.shared.f32 	%f102, [%r8+3968];
	fma.rn.f32 	%f104, %f101, %f102, %f100;
	bar.sync 	0;
	add.s32 	%r36, %r36, 1;
	setp.ne.s32 	%p2, %r36, 0;
	add.s32 	%r35, %r35, %r11;
	add.s32 	%r34, %r34, 32;
	@%p2 bra 	$L__BB1_2;
$L__BB1_3:
	cvta.to.global.u64 	%rd10, %rd5;
	add.s32 	%r32, %r4, %r1;
	mad.lo.s32 	%r33, %r19, %r3, %r32;
	mul.wide.s32 	%rd11, %r33, 4;
	add.s64 	%rd12, %rd10, %rd11;
	st.global.f32 	[%rd12], %f104;
	ret;

}


// ===== COMPILED SASS (sm_100) =====

	.target	sm_100

	.elftype	@"ET_EXEC"


//--------------------- .note.nv.tkinfo           --------------------------
	.section	.note.nv.tkinfo,"",@"SHT_NOTE"
	.sectionflags	@"SHF_NOTE_NV_TKINFO"
	.tkinfo
        /*0018*/ 	.word	0x00000002
        /*0030*/ 	.string	""
        /*0030*/ 	.string	"ptxas"
        /*0030*/ 	.string	"Cuda compilation tools, release 13.0, V13.0.88"
        /*0030*/ 	.string	"Build cuda_13.0.r13.0/compiler.36424714_0"
        /*0030*/ 	.string	"-arch sm_100 -m 64 "



//--------------------- .note.nv.cuinfo           --------------------------
	.section	.note.nv.cuinfo,"",@"SHT_NOTE"
	.sectionflags	@"SHF_NOTE_NV_CUINFO"
        /*0018*/ 	.short	0x0002
        /*001a*/ 	.short	0x0064
        /*001c*/ 	.short	0x0082
	.zero		2


//--------------------- .nv.info                  --------------------------
	.section	.nv.info,"",@"SHT_CUDA_INFO"
	.align	4


	//----- nvinfo : EIATTR_REGCOUNT
	.align		4
        /*0000*/ 	.byte	0x04, 0x2f
        /*0002*/ 	.short	(.L_1 - .L_0)
	.align		4
.L_0:
        /*0004*/ 	.word	index@(_Z12matmul_basicPfS_S_i)
        /*0008*/ 	.word	0x0000001e


	//----- nvinfo : EIATTR_FRAME_SIZE
	.align		4
.L_1:
        /*000c*/ 	.byte	0x04, 0x11
        /*000e*/ 	.short	(.L_3 - .L_2)
	.align		4
.L_2:
        /*0010*/ 	.word	index@(_Z12matmul_basicPfS_S_i)
        /*0014*/ 	.word	0x00000000


	//----- nvinfo : EIATTR_REGCOUNT
	.align		4
.L_3:
        /*0018*/ 	.byte	0x04, 0x2f
        /*001a*/ 	.short	(.L_5 - .L_4)
	.align		4
.L_4:
        /*001c*/ 	.word	index@(_Z13matmul_sharedPfS_S_i)
        /*0020*/ 	.word	0x00000020


	//----- nvinfo : EIATTR_FRAME_SIZE
	.align		4
.L_5:
        /*0024*/ 	.byte	0x04, 0x11
        /*0026*/ 	.short	(.L_7 - .L_6)
	.align		4
.L_6:
        /*0028*/ 	.word	index@(_Z13matmul_sharedPfS_S_i)
        /*002c*/ 	.word	0x00000000


	//----- nvinfo : EIATTR_MIN_STACK_SIZE
	.align		4
.L_7:
        /*0030*/ 	.byte	0x04, 0x12
        /*0032*/ 	.short	(.L_9 - .L_8)
	.align		4
.L_8:
        /*0034*/ 	.word	index@(_Z13matmul_sharedPfS_S_i)
        /*0038*/ 	.word	0x00000000


	//----- nvinfo : EIATTR_MIN_STACK_SIZE
	.align		4
.L_9:
        /*003c*/ 	.byte	0x04, 0x12
        /*003e*/ 	.short	(.L_11 - .L_10)
	.align		4
.L_10:
        /*0040*/ 	.word	index@(_Z12matmul_basicPfS_S_i)
        /*0044*/ 	.word	0x00000000
.L_11:


//--------------------- .nv.compat                --------------------------
	.section	.nv.compat,"",@"SHT_CUDA_COMPAT_INFO"
	.align	4
        /*0000*/ 	.byte	0x02, 0x09, 0x00, 0x00, 0x02, 0x02, 0x01, 0x00, 0x02, 0x05, 0x05, 0x00, 0x03, 0x07, 0x01, 0x01
        /*0010*/ 	.byte	0x02, 0x03, 0x00, 0x00, 0x02, 0x06, 0x01, 0x00, 0x04, 0x0b, 0x08, 0x00, 0x09, 0x00, 0x00, 0x00
        /*0020*/ 	.byte	0x00, 0x00, 0x00, 0x00


//--------------------- .nv.info._Z13matmul_sharedPfS_S_i --------------------------
	.section	.nv.info._Z13matmul_sharedPfS_S_i,"",@"SHT_CUDA_INFO"
	.sectionflags	@""
	.align	4


	//----- nvinfo : EIATTR_CUDA_API_VERSION
	.align		4
        /*0000*/ 	.byte	0x04, 0x37
        /*0002*/ 	.short	(.L_13 - .L_12)
.L_12:
        /*0004*/ 	.word	0x00000082


	//----- nvinfo : EIATTR_KPARAM_INFO
	.align		4
.L_13:
        /*0008*/ 	.byte	0x04, 0x17
        /*000a*/ 	.short	(.L_15 - .L_14)
.L_14:
        /*000c*/ 	.word	0x00000000
        /*0010*/ 	.short	0x0003
        /*0012*/ 	.short	0x0018
        /*0014*/ 	.byte	0x00, 0xf0, 0x11, 0x00


	//----- nvinfo : EIATTR_KPARAM_INFO
	.align		4
.L_15:
        /*0018*/ 	.byte	0x04, 0x17
        /*001a*/ 	.short	(.L_17 - .L_16)
.L_16:
        /*001c*/ 	.word	0x00000000
        /*0020*/ 	.short	0x0002
        /*0022*/ 	.short	0x0010
        /*0024*/ 	.byte	0x00, 0xf5, 0x21, 0x00


	//----- nvinfo : EIATTR_KPARAM_INFO
	.align		4
.L_17:
        /*0028*/ 	.byte	0x04, 0x17
        /*002a*/ 	.short	(.L_19 - .L_18)
.L_18:
        /*002c*/ 	.word	0x00000000
        /*0030*/ 	.short	0x0001
        /*0032*/ 	.short	0x0008
        /*0034*/ 	.byte	0x00, 0xf5, 0x21, 0x00


	//----- nvinfo : EIATTR_KPARAM_INFO
	.align		4
.L_19:
        /*0038*/ 	.byte	0x04, 0x17
        /*003a*/ 	.short	(.L_21 - .L_20)
.L_20:
        /*003c*/ 	.word	0x00000000
        /*0040*/ 	.short	0x0000
        /*0042*/ 	.short	0x0000
        /*0044*/ 	.byte	0x00, 0xf5, 0x21, 0x00


	//----- nvinfo : EIATTR_SPARSE_MMA_MASK
	.align		4
.L_21:
        /*0048*/ 	.byte	0x03, 0x50
        /*004a*/ 	.short	0x0000


	//----- nvinfo : EIATTR_MAXREG_COUNT
	.align		4
        /*004c*/ 	.byte	0x03, 0x1b
        /*004e*/ 	.short	0x00ff


	//----- nvinfo : EIATTR_NUM_BARRIERS
	.align		4
        /*0050*/ 	.byte	0x02, 0x4c
        /*0052*/ 	.byte	0x01
	.zero		1


	//----- nvinfo : EIATTR_MERCURY_ISA_VERSION
	.align		4
        /*0054*/ 	.byte	0x03, 0x5f
        /*0056*/ 	.short	0x0101


	//----- nvinfo : EIATTR_VRC_CTA_INIT_COUNT
	.align		4
        /*0058*/ 	.byte	0x02, 0x4a
	.zero		1
	.zero		1


	//----- nvinfo : EIATTR_EXIT_INSTR_OFFSETS
	.align		4
        /*005c*/ 	.byte	0x04, 0x1c
        /*005e*/ 	.short	(.L_23 - .L_22)


	//   ....[0]....
.L_22:
        /*0060*/ 	.word	0x00000780


	//----- nvinfo : EIATTR_CBANK_PARAM_SIZE
	.align		4
.L_23:
        /*0064*/ 	.byte	0x03, 0x19
        /*0066*/ 	.short	0x001c


	//----- nvinfo : EIATTR_PARAM_CBANK
	.align		4
        /*0068*/ 	.byte	0x04, 0x0a
        /*006a*/ 	.short	(.L_25 - .L_24)
	.align		4
.L_24:
        /*006c*/ 	.word	index@(.nv.constant0._Z13matmul_sharedPfS_S_i)
        /*0070*/ 	.short	0x0380
        /*0072*/ 	.short	0x001c


	//----- nvinfo : EIATTR_SW_WAR
	.align		4
.L_25:
        /*0074*/ 	.byte	0x04, 0x36
        /*0076*/ 	.short	(.L_27 - .L_26)
.L_26:
        /*0078*/ 	.word	0x00000008
.L_27:


//--------------------- .nv.info._Z12matmul_basicPfS_S_i --------------------------
	.section	.nv.info._Z12matmul_basicPfS_S_i,"",@"SHT_CUDA_INFO"
	.sectionflags	@""
	.align	4


	//----- nvinfo : EIATTR_CUDA_API_VERSION
	.align		4
        /*0000*/ 	.byte	0x04, 0x37
        /*0002*/ 	.short	(.L_29 - .L_28)
.L_28:
        /*0004*/ 	.word	0x00000082


	//----- nvinfo : EIATTR_KPARAM_INFO
	.align		4
.L_29:
        /*0008*/ 	.byte	0x04, 0x17
        /*000a*/ 	.short	(.L_31 - .L_30)
.L_30:
        /*000c*/ 	.word	0x00000000
        /*0010*/ 	.short	0x0003
        /*0012*/ 	.short	0x0018
        /*0014*/ 	.byte	0x00, 0xf0, 0x11, 0x00


	//----- nvinfo : EIATTR_KPARAM_INFO
	.align		4
.L_31:
        /*0018*/ 	.byte	0x04, 0x17
        /*001a*/ 	.short	(.L_33 - .L_32)
.L_32:
        /*001c*/ 	.word	0x00000000
        /*0020*/ 	.short	0x0002
        /*0022*/ 	.short	0x0010
        /*0024*/ 	.byte	0x00, 0xf5, 0x21, 0x00


	//----- nvinfo : EIATTR_KPARAM_INFO
	.align		4
.L_33:
        /*0028*/ 	.byte	0x04, 0x17
        /*002a*/ 	.short	(.L_35 - .L_34)
.L_34:
        /*002c*/ 	.word	0x00000000
        /*0030*/ 	.short	0x0001
        /*0032*/ 	.short	0x0008
        /*0034*/ 	.byte	0x00, 0xf5, 0x21, 0x00


	//----- nvinfo : EIATTR_KPARAM_INFO
	.align		4
.L_35:
        /*0038*/ 	.byte	0x04, 0x17
        /*003a*/ 	.short	(.L_37 - .L_36)
.L_36:
        /*003c*/ 	.word	0x00000000
        /*0040*/ 	.short	0x0000
        /*0042*/ 	.short	0x0000
        /*0044*/ 	.byte	0x00, 0xf5, 0x21, 0x00


	//----- nvinfo : EIATTR_SPARSE_MMA_MASK
	.align		4
.L_37:
        /*0048*/ 	.byte	0x03, 0x50
        /*004a*/ 	.short	0x0000


	//----- nvinfo : EIATTR_MAXREG_COUNT
	.align		4
        /*004c*/ 	.byte	0x03, 0x1b
        /*004e*/ 	.short	0x00ff


	//----- nvinfo : EIATTR_MERCURY_ISA_VERSION
	.align		4
        /*0050*/ 	.byte	0x03, 0x5f
        /*0052*/ 	.short	0x0101


	//----- nvinfo : EIATTR_VRC_CTA_INIT_COUNT
	.align		4
        /*0054*/ 	.byte	0x02, 0x4a
	.zero		1
	.zero		1


	//----- nvinfo : EIATTR_EXIT_INSTR_OFFSETS
	.align		4
        /*0058*/ 	.byte	0x04, 0x1c
        /*005a*/ 	.short	(.L_39 - .L_38)


	//   ....[0]....
.L_38:
        /*005c*/ 	.word	0x000000c0


	//   ....[1]....
        /*0060*/ 	.word	0x00000a90


	//----- nvinfo : EIATTR_CBANK_PARAM_SIZE
	.align		4
.L_39:
        /*0064*/ 	.byte	0x03, 0x19
        /*0066*/ 	.short	0x001c


	//----- nvinfo : EIATTR_PARAM_CBANK
	.align		4
        /*0068*/ 	.byte	0x04, 0x0a
        /*006a*/ 	.short	(.L_41 - .L_40)
	.align		4
.L_40:
        /*006c*/ 	.word	index@(.nv.constant0._Z12matmul_basicPfS_S_i)
        /*0070*/ 	.short	0x0380
        /*0072*/ 	.short	0x001c


	//----- nvinfo : EIATTR_SW_WAR
	.align		4
.L_41:
        /*0074*/ 	.byte	0x04, 0x36
        /*0076*/ 	.short	(.L_43 - .L_42)
.L_42:
        /*0078*/ 	.word	0x00000008
.L_43:


//--------------------- .nv.callgraph             --------------------------
	.section	.nv.callgraph,"",@"SHT_CUDA_CALLGRAPH"
	.align	4
	.sectionentsize	8
	.align		4
        /*0000*/ 	.word	0x00000000
	.align		4
        /*0004*/ 	.word	0xffffffff
	.align		4
        /*0008*/ 	.word	0x00000000
	.align		4
        /*000c*/ 	.word	0xfffffffe
	.align		4
        /*0010*/ 	.word	0x00000000
	.align		4
        /*0014*/ 	.word	0xfffffffd
	.align		4
        /*0018*/ 	.word	0x00000000
	.align		4
        /*001c*/ 	.word	0xfffffffc


//--------------------- .text._Z13matmul_sharedPfS_S_i --------------------------
	.section	.text._Z13matmul_sharedPfS_S_i,"ax",@progbits
	.align	128
        .global         _Z13matmul_sharedPfS_S_i
        .type           _Z13matmul_sharedPfS_S_i,@function
        .size           _Z13matmul_sharedPfS_S_i,(.L_x_8 - _Z13matmul_sharedPfS_S_i)
        .other          _Z13matmul_sharedPfS_S_i,@"STO_CUDA_ENTRY STV_DEFAULT"
_Z13matmul_sharedPfS_S_i:
.text._Z13matmul_sharedPfS_S_i:
[----:B------:R-:W-:Y:S01]  /*0000*/  LDC R1, c[0x0][0x37c] ;  /* 0x0000df00ff017b82 */ /* 0x000fe20000000800 */
[----:B------:R-:W0:Y:S07]  /*0010*/  S2R R5, SR_CTAID.Y ;  /* 0x0000000000057919 */ /* 0x000e2e0000002600 */
[----:B------:R-:W1:Y:S01]  /*0020*/  LDC R0, c[0x0][0x398] ;  /* 0x0000e600ff007b82 */ /* 0x000e620000000800 */
[----:B------:R-:W2:Y:S01]  /*0030*/  LDCU.64 UR8, c[0x0][0x358] ;  /* 0x00006b00ff0877ac */ /* 0x000ea20008000a00 */
[----:B------:R-:W-:Y:S01]  /*0040*/  HFMA2 R11, -RZ, RZ, 0, 0 ;  /* 0x00000000ff0b7431 */ /* 0x000fe200000001ff */
[----:B------:R-:W0:Y:S01]  /*0050*/  S2R R8, SR_TID.Y ;  /* 0x0000000000087919 */ /* 0x000e220000002200 */
[----:B------:R-:W3:Y:S04]  /*0060*/  S2R R7, SR_CTAID.X ;  /* 0x0000000000077919 */ /* 0x000ee80000002500 */
[----:B------:R-:W4:Y:S01]  /*0070*/  LDC.64 R22, c[0x0][0x390] ;  /* 0x0000e400ff167b82 */ /* 0x000f220000000a00 */
[----:B------:R-:W3:Y:S01]  /*0080*/  S2R R9, SR_TID.X ;  /* 0x0000000000097919 */ /* 0x000ee20000002100 */
[----:B-1----:R-:W-:-:S02]  /*0090*/  ISETP.GE.AND P0, PT, R0, 0x20, PT ;  /* 0x000000200000780c */ /* 0x002fc40003f06270 */
[----:B0-----:R-:W-:Y:S02]  /*00a0*/  LEA R5, R5, R8, 0x5 ;  /* 0x0000000805057211 */ /* 0x001fe400078e28ff */
[----:B---3--:R-:W-:-:S05]  /*00b0*/  LEA R2, R7, R9, 0x5 ;  /* 0x0000000907027211 */ /* 0x008fca00078e28ff */
[----:B------:R-:W-:-:S04]  /*00c0*/  IMAD R3, R5, R0, R2 ;  /* 0x0000000005037224 */ /* 0x000fc800078e0202 */
[----:B----4-:R-:W-:Y:S01]  /*00d0*/  IMAD.WIDE R22, R3, 0x4, R22 ;  /* 0x0000000403167825 */ /* 0x010fe200078e0216 */
[----:B--2---:R-:W-:Y:S06]  /*00e0*/  @!P0 BRA `(.L_x_0) ;  /* 0x0000000400a08947 */ /* 0x004fec0003800000 */
[----:B------:R-:W0:Y:S01]  /*00f0*/  S2UR UR6, SR_CgaCtaId ;  /* 0x00000000000679c3 */ /* 0x000e220000008800 */
[----:B------:R-:W-:Y:S01]  /*0100*/  UMOV UR4, 0x400 ;  /* 0x0000040000047882 */ /* 0x000fe20000000000 */
[----:B------:R-:W-:Y:S01]  /*0110*/  SHF.R.S32.HI R3, RZ, 0x1f, R0 ;  /* 0x0000001fff037819 */ /* 0x000fe20000011400 */
[----:B------:R-:W-:Y:S01]  /*0120*/  UIADD3 UR5, UPT, UPT, UR4, 0x1000, URZ ;  /* 0x0000100004057890 */ /* 0x000fe2000fffe0ff */
[-CC-:B------:R-:W-:Y:S01]  /*0130*/  IMAD R2, R8, R0.reuse, R9.reuse ;  /* 0x0000000008027224 */ /* 0x180fe200078e0209 */
[----:B------:R-:W-:Y:S02]  /*0140*/  MOV R11, RZ ;  /* 0x000000ff000b7202 */ /* 0x000fe40000000f00 */
[----:B------:R-:W-:Y:S01]  /*0150*/  LEA.HI R4, R3, R0, RZ, 0x5 ;  /* 0x0000000003047211 */ /* 0x000fe200078f28ff */
[----:B------:R-:W1:Y:S01]  /*0160*/  LDC.64 R20, c[0x0][0x380] ;  /* 0x0000e000ff147b82 */ /* 0x000e620000000a00 */
[----:B------:R-:W-:Y:S01]  /*0170*/  LEA R3, R7, R2, 0x5 ;  /* 0x0000000207037211 */ /* 0x000fe200078e28ff */
[----:B------:R-:W-:Y:S01]  /*0180*/  IMAD R2, R5, R0, R9 ;  /* 0x0000000005027224 */ /* 0x000fe200078e0209 */
[----:B------:R-:W-:-:S04]  /*0190*/  SHF.R.S32.HI R4, RZ, 0x5, R4 ;  /* 0x00000005ff047819 */ /* 0x000fc80000011404 */
[----:B------:R-:W-:Y:S01]  /*01a0*/  IADD3 R4, PT, PT, -R4, RZ, RZ ;  /* 0x000000ff04047210 */ /* 0x000fe20007ffe1ff */
[----:B------:R-:W2:Y:S01]  /*01b0*/  LDC.64 R18, c[0x0][0x388] ;  /* 0x0000e200ff127b82 */ /* 0x000ea20000000a00 */
[----:B0-----:R-:W-:Y:S02]  /*01c0*/  ULEA UR4, UR6, UR4, 0x18 ;  /* 0x0000000406047291 */ /* 0x001fe4000f8ec0ff */
[----:B------:R-:W-:-:S04]  /*01d0*/  ULEA UR5, UR6, UR5, 0x18 ;  /* 0x0000000506057291 */ /* 0x000fc8000f8ec0ff */
[C---:B------:R-:W-:Y:S02]  /*01e0*/  LEA R16, R8.reuse, UR4, 0x7 ;  /* 0x0000000408107c11 */ /* 0x040fe4000f8e38ff */
[C---:B------:R-:W-:Y:S02]  /*01f0*/  LEA R6, R9.reuse, UR5, 0x2 ;  /* 0x0000000509067c11 */ /* 0x040fe4000f8e10ff */
[----:B------:R-:W-:Y:S02]  /*0200*/  LEA R7, R9, R16, 0x2 ;  /* 0x0000001009077211 */ /* 0x000fe400078e10ff */
[----:B------:R-:W-:-:S07]  /*0210*/  LEA R5, R8, R6, 0x7 ;  /* 0x0000000608057211 */ /* 0x000fce00078e38ff */
.L_x_1:
[----:B-1----:R-:W-:-:S04]  /*0220*/  IMAD.WIDE R24, R2, 0x4, R20 ;  /* 0x0000000402187825 */ /* 0x002fc800078e0214 */
[----:B--2---:R-:W-:Y:S02]  /*0230*/  IMAD.WIDE R8, R3, 0x4, R18 ;  /* 0x0000000403087825 */ /* 0x004fe400078e0212 */
[----:B------:R-:W2:Y:S04]  /*0240*/  LDG.E R24, desc[UR8][R24.64] ;  /* 0x0000000818187981 */ /* 0x000ea8000c1e1900 */
[----:B------:R-:W3:Y:S01]  /*0250*/  LDG.E R26, desc[UR8][R8.64] ;  /* 0x00000008081a7981 */ /* 0x000ee2000c1e1900 */
[----:B------:R-:W-:Y:S02]  /*0260*/  IADD3 R4, PT, PT, R4, 0x1, RZ ;  /* 0x0000000104047810 */ /* 0x000fe40007ffe0ff */
[----:B------:R-:W-:Y:S02]  /*0270*/  IADD3 R2, PT, PT, R2, 0x20, RZ ;  /* 0x0000002002027810 */ /* 0x000fe40007ffe0ff */
[----:B------:R-:W-:-:S02]  /*0280*/  ISETP.NE.AND P0, PT, R4, RZ, PT ;  /* 0x000000ff0400720c */ /* 0x000fc40003f05270 */
[----:B------:R-:W-:Y:S01]  /*0290*/  LEA R3, R0, R3, 0x5 ;  /* 0x0000000300037211 */ /* 0x000fe200078e28ff */
[----:B--2---:R-:W-:Y:S04]  /*02a0*/  STS [R7], R24 ;  /* 0x0000001807007388 */ /* 0x004fe80000000800 */
[----:B---3--:R-:W-:Y:S01]  /*02b0*/  STS [R5], R26 ;  /* 0x0000001a05007388 */ /* 0x008fe20000000800 */
[----:B------:R-:W-:Y:S06]  /*02c0*/  BAR.SYNC.DEFER_BLOCKING 0x0 ;  /* 0x0000000000007b1d */ /* 0x000fec0000010000 */
[----:B------:R-:W-:Y:S04]  /*02d0*/  LDS R10, [R6] ;  /* 0x00000000060a7984 */ /* 0x000fe80000000800 */
[----:B------:R-:W0:Y:S04]  /*02e0*/  LDS.128 R12, [R16] ;  /* 0x00000000100c7984 */ /* 0x000e280000000c00 */
[----:B------:R-:W1:Y:S04]  /*02f0*/  LDS R27, [R6+0x80] ;  /* 0x00008000061b7984 */ /* 0x000e680000000800 */
[----:B------:R-:W2:Y:S04]  /*0300*/  LDS R17, [R6+0x100] ;  /* 0x0001000006117984 */ /* 0x000ea80000000800 */
[----:B------:R-:W3:Y:S04]  /*0310*/  LDS R29, [R6+0x180] ;  /* 0x00018000061d7984 */ /* 0x000ee80000000800 */
[----:B------:R-:W-:Y:S01]  /*0320*/  LDS R25, [R6+0x380] ;  /* 0x0003800006197984 */ /* 0x000fe20000000800 */
[----:B0-----:R-:W-:-:S03]  /*0330*/  FFMA R10, R12, R10, R11 ;  /* 0x0000000a0c0a7223 */ /* 0x001fc6000000000b */
[----:B------:R-:W-:Y:S01]  /*0340*/  LDS R12, [R6+0x280] ;  /* 0x00028000060c7984 */ /* 0x000fe20000000800 */
[----:B-1----:R-:W-:-:S03]  /*0350*/  FFMA R28, R27, R13, R10 ;  /* 0x0000000d1b1c7223 */ /* 0x002fc6000000000a */
[----:B------:R-:W-:Y:S01]  /*0360*/  LDS R13, [R6+0x200] ;  /* 0x00020000060d7984 */ /* 0x000fe20000000800 */
[----:B--2---:R-:W-:-:S03]  /*0370*/  FFMA R14, R17, R14, R28 ;  /* 0x0000000e110e7223 */ /* 0x004fc6000000001c */
[----:B------:R-:W0:Y:S01]  /*0380*/  LDS.128 R8, [R16+0x10] ;  /* 0x0000100010087984 */ /* 0x000e220000000c00 */
[----:B---3--:R-:W-:-:S03]  /*0390*/  FFMA R15, R29, R15, R14 ;  /* 0x0000000f1d0f7223 */ /* 0x008fc6000000000e */
[----:B------:R-:W1:Y:S01]  /*03a0*/  LDS R17, [R6+0x300] ;  /* 0x0003000006117984 */ /* 0x000e620000000800 */
[----:B0-----:R-:W-:-:S03]  /*03b0*/  FFMA R13, R8, R13, R15 ;  /* 0x0000000d080d7223 */ /* 0x001fc6000000000f */
[----:B------:R-:W-:Y:S01]  /*03c0*/  LDS R8, [R6+0x480] ;  /* 0x0004800006087984 */ /* 0x000fe20000000800 */
[----:B------:R-:W-:-:S03]  /*03d0*/  FFMA R24, R12, R9, R13 ;  /* 0x000000090c187223 */ /* 0x000fc6000000000d */
[----:B------:R-:W-:Y:S01]  /*03e0*/  LDS R9, [R6+0x400] ;  /* 0x0004000006097984 */ /* 0x000fe20000000800 */
[----:B-1----:R-:W-:-:S03]  /*03f0*/  FFMA R10, R17, R10, R24 ;  /* 0x0000000a110a7223 */ /* 0x002fc60000000018 */
[----:B------:R-:W0:Y:S01]  /*0400*/  LDS.128 R12, [R16+0x20] ;  /* 0x00002000100c7984 */ /* 0x000e220000000c00 */
[----:B------:R-:W-:-:S03]  /*0410*/  FFMA R11, R25, R11, R10 ;  /* 0x0000000b190b7223 */ /* 0x000fc6000000000a */
[----:B------:R-:W1:Y:S04]  /*0420*/  LDS R17, [R6+0x500] ;  /* 0x0005000006117984 */ /* 0x000e680000000800 */
[----:B------:R-:W2:Y:S01]  /*0430*/  LDS R25, [R6+0x580] ;  /* 0x0005800006197984 */ /* 0x000ea20000000800 */
[----:B0-----:R-:W-:-:S03]  /*0440*/  FFMA R9, R12, R9, R11 ;  /* 0x000000090c097223 */ /* 0x001fc6000000000b */
[----:B------:R-:W-:Y:S01]  /*0450*/  LDS R12, [R6+0x680] ;  /* 0x00068000060c7984 */ /* 0x000fe20000000800 */
[----:B------:R-:W-:-:S03]  /*0460*/  FFMA R24, R8, R13, R9 ;  /* 0x0000000d08187223 */ /* 0x000fc60000000009 */
[----:B------:R-:W-:Y:S01]  /*0470*/  LDS R13, [R6+0x600] ;  /* 0x00060000060d7984 */ /* 0x000fe20000000800 */
[----:B-1----:R-:W-:-:S03]  /*0480*/  FFMA R14, R17, R14, R24 ;  /* 0x0000000e110e7223 */ /* 0x002fc60000000018 */
[----:B------:R-:W0:Y:S01]  /*0490*/  LDS.128 R8, [R16+0x30] ;  /* 0x0000300010087984 */ /* 0x000e220000000c00 */
[----:B--2---:R-:W-:-:S03]  /*04a0*/  FFMA R15, R25, R15, R14 ;  /* 0x0000000f190f7223 */ /* 0x004fc6000000000e */
        /* <DEDUP_REMOVED lines=19> */
[----:B------:R-:W-:Y:S04]  /*05e0*/  LDS R24, [R6+0xc80] ;  /* 0x000c800006187984 */ /* 0x000fe80000000800 */
[----:B------:R-:W-:Y:S01]  /*05f0*/  LDS R17, [R6+0xd00] ;  /* 0x000d000006117984 */ /* 0x000fe20000000800 */
[----:B0-----:R-:W-:-:S03]  /*0600*/  FFMA R13, R8, R13, R15 ;  /* 0x0000000d080d7223 */ /* 0x001fc6000000000f */
[----:B------:R-:W0:Y:S01]  /*0610*/  LDS R8, [R6+0xb80] ;  /* 0x000b800006087984 */ /* 0x000e220000000800 */
[----:B------:R-:W-:-:S03]  /*0620*/  FFMA R26, R12, R9, R13 ;  /* 0x000000090c1a7223 */ /* 0x000fc6000000000d */
[----:B------:R-:W-:Y:S01]  /*0630*/  LDS R9, [R6+0xc00] ;  /* 0x000c000006097984 */ /* 0x000fe20000000800 */
[----:B-1----:R-:W-:-:S03]  /*0640*/  FFMA R25, R25, R10, R26 ;  /* 0x0000000a19197223 */ /* 0x002fc6000000001a */
[----:B------:R-:W1:Y:S01]  /*0650*/  LDS.128 R12, [R16+0x60] ;  /* 0x00006000100c7984 */ /* 0x000e620000000c00 */
[----:B0-----:R-:W-:-:S03]  /*0660*/  FFMA R11, R8, R11, R25 ;  /* 0x0000000b080b7223 */ /* 0x001fc60000000019 */
[----:B------:R-:W-:Y:S01]  /*0670*/  LDS R25, [R6+0xf80] ;  /* 0x000f800006197984 */ /* 0x000fe20000000800 */
[----:B-1----:R-:W-:-:S03]  /*0680*/  FFMA R9, R12, R9, R11 ;  /* 0x000000090c097223 */ /* 0x002fc6000000000b */
[----:B------:R-:W0:Y:S01]  /*0690*/  LDS R12, [R6+0xd80] ;  /* 0x000d8000060c7984 */ /* 0x000e220000000800 */
[----:B------:R-:W-:-:S03]  /*06a0*/  FFMA R26, R24, R13, R9 ;  /* 0x0000000d181a7223 */ /* 0x000fc60000000009 */
[----:B------:R-:W-:Y:S01]  /*06b0*/  LDS R13, [R6+0xe00] ;  /* 0x000e0000060d7984 */ /* 0x000fe20000000800 */
[----:B------:R-:W-:-:S03]  /*06c0*/  FFMA R17, R17, R14, R26 ;  /* 0x0000000e11117223 */ /* 0x000fc6000000001a */
[----:B------:R-:W1:Y:S04]  /*06d0*/  LDS.128 R8, [R16+0x70] ;  /* 0x0000700010087984 */ /* 0x000e680000000c00 */
[----:B------:R-:W2:Y:S04]  /*06e0*/  LDS R24, [R6+0xe80] ;  /* 0x000e800006187984 */ /* 0x000ea80000000800 */
[----:B------:R-:W3:Y:S01]  /*06f0*/  LDS R14, [R6+0xf00] ;  /* 0x000f0000060e7984 */ /* 0x000ee20000000800 */
[----:B0-----:R-:W-:-:S04]  /*0700*/  FFMA R15, R12, R15, R17 ;  /* 0x0000000f0c0f7223 */ /* 0x001fc80000000011 */
[----:B-1----:R-:W-:-:S04]  /*0710*/  FFMA R13, R8, R13, R15 ;  /* 0x0000000d080d7223 */ /* 0x002fc8000000000f */
[----:B--2---:R-:W-:-:S04]  /*0720*/  FFMA R9, R24, R9, R13 ;  /* 0x0000000918097223 */ /* 0x004fc8000000000d */
[----:B---3--:R-:W-:-:S04]  /*0730*/  FFMA R10, R14, R10, R9 ;  /* 0x0000000a0e0a7223 */ /* 0x008fc80000000009 */
[----:B------:R-:W-:Y:S01]  /*0740*/  FFMA R11, R25, R11, R10 ;  /* 0x0000000b190b7223 */ /* 0x000fe2000000000a */
[----:B------:R-:W-:Y:S06]  /*0750*/  BAR.SYNC.DEFER_BLOCKING 0x0 ;  /* 0x0000000000007b1d */ /* 0x000fec0000010000 */
[----:B------:R-:W-:Y:S05]  /*0760*/  @P0 BRA `(.L_x_1) ;  /* 0xfffffff800ac0947 */ /* 0x000fea000383ffff */
.L_x_0:
[----:B------:R-:W-:Y:S01]  /*0770*/  STG.E desc[UR8][R22.64], R11 ;  /* 0x0000000b16007986 */ /* 0x000fe2000c101908 */
[----:B------:R-:W-:Y:S05]  /*0780*/  EXIT ;  /* 0x000000000000794d */ /* 0x000fea0003800000 */
.L_x_2:
[----:B------:R-:W-:-:S00]  /*0790*/  BRA `(.L_x_2) ;  /* 0xfffffffc00fc7947 */ /* 0x000fc0000383ffff */
[----:B------:R-:W-:-:S00]  /*07a0*/  NOP ;  /* 0x0000000000007918 */ /* 0x000fc00000000000 */
        /* <DEDUP_REMOVED lines=13> */
.L_x_8:


//--------------------- .text._Z12matmul_basicPfS_S_i --------------------------
	.section	.text._Z12matmul_basicPfS_S_i,"ax",@progbits
	.align	128
        .global         _Z12matmul_basicPfS_S_i
        .type           _Z12matmul_basicPfS_S_i,@function
        .size           _Z12matmul_basicPfS_S_i,(.L_x_9 - _Z12matmul_basicPfS_S_i)
        .other          _Z12matmul_basicPfS_S_i,@"STO_CUDA_ENTRY STV_DEFAULT"
_Z12matmul_basicPfS_S_i:
.text._Z12matmul_basicPfS_S_i:
[----:B------:R-:W-:Y:S01]  /*0000*/  LDC R1, c[0x0][0x37c] ;  /* 0x0000df00ff017b82 */ /* 0x000fe20000000800 */
[----:B------:R-:W0:Y:S01]  /*0010*/  S2R R13, SR_TID.Y ;  /* 0x00000000000d7919 */ /* 0x000e220000002200 */
[----:B------:R-:W0:Y:S01]  /*0020*/  LDCU UR4, c[0x0][0x364] ;  /* 0x00006c80ff0477ac */ /* 0x000e220008000800 */
[----:B------:R-:W0:Y:S01]  /*0030*/  S2R R0, SR_CTAID.Y ;  /* 0x0000000000007919 */ /* 0x000e220000002600 */
[----:B------:R-:W1:Y:S01]  /*0040*/  LDCU UR5, c[0x0][0x360] ;  /* 0x00006c00ff0577ac */ /* 0x000e620008000800 */
[----:B------:R-:W1:Y:S01]  /*0050*/  S2R R2, SR_TID.X ;  /* 0x0000000000027919 */ /* 0x000e620000002100 */
[----:B------:R-:W2:Y:S01]  /*0060*/  LDCU UR20, c[0x0][0x398] ;  /* 0x00007300ff1477ac */ /* 0x000ea20008000800 */
[----:B------:R-:W1:Y:S01]  /*0070*/  S2R R3, SR_CTAID.X ;  /* 0x0000000000037919 */ /* 0x000e620000002500 */
[----:B0-----:R-:W-:Y:S02]  /*0080*/  IMAD R13, R0, UR4, R13 ;  /* 0x00000004000d7c24 */ /* 0x001fe4000f8e020d */
[----:B-1----:R-:W-:-:S05]  /*0090*/  IMAD R0, R3, UR5, R2 ;  /* 0x0000000503007c24 */ /* 0x002fca000f8e0202 */
[----:B------:R-:W-:-:S04]  /*00a0*/  VIMNMX R2, PT, PT, R13, R0, !PT ;  /* 0x000000000d027248 */ /* 0x000fc80007fe0100 */
[----:B--2---:R-:W-:-:S13]  /*00b0*/  ISETP.GE.AND P0, PT, R2, UR20, PT ;  /* 0x0000001402007c0c */ /* 0x004fda000bf06270 */
[----:B------:R-:W-:Y:S05]  /*00c0*/  @P0 EXIT ;  /* 0x000000000000094d */ /* 0x000fea0003800000 */
[----:B------:R-:W-:Y:S01]  /*00d0*/  UISETP.GE.U32.AND UP0, UPT, UR20, 0x8, UPT ;  /* 0x000000081400788c */ /* 0x000fe2000bf06070 */
[----:B------:R-:W-:Y:S02]  /*00e0*/  HFMA2 R12, -RZ, RZ, 0, 0 ;  /* 0x00000000ff0c7431 */ /* 0x000fe400000001ff */
[----:B------:R-:W-:Y:S01]  /*00f0*/  IMAD R13, R13, UR20, RZ ;  /* 0x000000140d0d7c24 */ /* 0x000fe2000f8e02ff */
[----:B------:R-:W-:Y:S01]  /*0100*/  UMOV UR4, URZ ;  /* 0x000000ff00047c82 */ /* 0x000fe20008000000 */
[----:B------:R-:W0:Y:S04]  /*0110*/  LDCU.64 UR18, c[0x0][0x358] ;  /* 0x00006b00ff1277ac */ /* 0x000e280008000a00 */
[----:B------:R-:W-:Y:S05]  /*0120*/  BRA.U !UP0, `(.L_x_3) ;  /* 0x0000000508047547 */ /* 0x000fea000b800000 */
[----:B------:R-:W1:Y:S01]  /*0130*/  LDCU.128 UR24, c[0x0][0x380] ;  /* 0x00007000ff1877ac */ /* 0x000e620008000c00 */
[----:B------:R-:W-:Y:S02]  /*0140*/  MOV R12, RZ ;  /* 0x000000ff000c7202 */ /* 0x000fe40000000f00 */
[----:B------:R-:W-:Y:S01]  /*0150*/  MOV R14, R0 ;  /* 0x00000000000e7202 */ /* 0x000fe20000000f00 */
[----:B------:R-:W-:-:S04]  /*0160*/  ULOP3.LUT UR4, UR20, 0x7ffffff8, URZ, 0xc0, !UPT ;  /* 0x7ffffff814047892 */ /* 0x000fc8000f8ec0ff */
[----:B------:R-:W-:Y:S01]  /*0170*/  UIADD3 UR5, UPT, UPT, -UR4, URZ, URZ ;  /* 0x000000ff04057290 */ /* 0x000fe2000fffe1ff */
[----:B-1----:R-:W-:Y:S01]  /*0180*/  MOV R2, UR24 ;  /* 0x0000001800027c02 */ /* 0x002fe20008000f00 */
[----:B------:R-:W-:Y:S01]  /*0190*/  UIMAD.WIDE UR6, UR20, 0x8, UR26 ;  /* 0x00000008140678a5 */ /* 0x000fe2000f8e021a */
[----:B------:R-:W-:Y:S01]  /*01a0*/  MOV R3, UR25 ;  /* 0x0000001900037c02 */ /* 0x000fe20008000f00 */
[----:B------:R-:W-:Y:S02]  /*01b0*/  UIMAD.WIDE UR8, UR20, 0xc, UR26 ;  /* 0x0000000c140878a5 */ /* 0x000fe4000f8e021a */
[----:B------:R-:W-:Y:S01]  /*01c0*/  UIMAD.WIDE UR10, UR20, 0x10, UR26 ;  /* 0x00000010140a78a5 */ /* 0x000fe2000f8e021a */
[----:B------:R-:W-:Y:S01]  /*01d0*/  IMAD.WIDE.U32 R2, R13, 0x4, R2 ;  /* 0x000000040d027825 */ /* 0x000fe200078e0002 */
[----:B------:R-:W-:Y:S02]  /*01e0*/  UIMAD.WIDE UR12, UR20, 0x14, UR26 ;  /* 0x00000014140c78a5 */ /* 0x000fe4000f8e021a */
[----:B------:R-:W-:Y:S01]  /*01f0*/  UIMAD.WIDE UR14, UR20, 0x18, UR26 ;  /* 0x00000018140e78a5 */ /* 0x000fe2000f8e021a */
[----:B------:R-:W-:Y:S01]  /*0200*/  IADD3 R2, P0, PT, R2, 0x10, RZ ;  /* 0x0000001002027810 */ /* 0x000fe20007f1e0ff */
[----:B------:R-:W-:-:S03]  /*0210*/  UIMAD.WIDE UR16, UR20, 0x1c, UR26 ;  /* 0x0000001c141078a5 */ /* 0x000fc6000f8e021a */
[----:B------:R-:W-:-:S09]  /*0220*/  IADD3.X R3, PT, PT, RZ, R3, RZ, P0, !PT ;  /* 0x00000003ff037210 */ /* 0x000fd200007fe4ff */
.L_x_4:
[----:B------:R-:W-:Y:S01]  /*0230*/  UIMAD.WIDE UR22, UR20, 0x4, UR26 ;  /* 0x00000004141678a5 */ /* 0x000fe2000f8e021a */
[----:B------:R-:W-:Y:S02]  /*0240*/  IMAD.MOV.U32 R23, RZ, RZ, 0x4 ;  /* 0x00000004ff177424 */ /* 0x000fe400078e00ff */
[----:B------:R-:W-:Y:S01]  /*0250*/  HFMA2 R11, -RZ, RZ, 0, 2.384185791015625e-07 ;  /* 0x00000004ff0b7431 */ /* 0x000fe200000001ff */
[----:B------:R-:W-:Y:S01]  /*0260*/  MOV R25, 0x4 ;  /* 0x0000000400197802 */ /* 0x000fe20000000f00 */
[----:B0-----:R-:W2:Y:S01]  /*0270*/  LDG.E R21, desc[UR18][R2.64+-0x10] ;  /* 0xfffff01202157981 */ /* 0x001ea2000c1e1900 */
[C---:B------:R-:W-:Y:S01]  /*0280*/  IMAD.WIDE R22, R14.reuse, R23, UR26 ;  /* 0x0000001a0e167e25 */ /* 0x040fe2000f8e0217 */
[----:B------:R-:W-:Y:S02]  /*0290*/  MOV R8, UR22 ;  /* 0x0000001600087c02 */ /* 0x000fe40008000f00 */
[----:B------:R-:W-:Y:S01]  /*02a0*/  MOV R9, UR23 ;  /* 0x0000001700097c02 */ /* 0x000fe20008000f00 */
[----:B------:R-:W3:Y:S02]  /*02b0*/  LDG.E R19, desc[UR18][R2.64+-0xc] ;  /* 0xfffff41202137981 */ /* 0x000ee4000c1e1900 */
[----:B------:R-:W-:-:S02]  /*02c0*/  IMAD.WIDE R8, R14, 0x4, R8 ;  /* 0x000000040e087825 */ /* 0x000fc400078e0208 */
[----:B------:R-:W2:Y:S01]  /*02d0*/  LDG.E R22, desc[UR18][R22.64] ;  /* 0x0000001216167981 */ /* 0x000ea2000c1e1900 */
[----:B------:R-:W-:Y:S01]  /*02e0*/  MOV R5, 0x4 ;  /* 0x0000000400057802 */ /* 0x000fe20000000f00 */
[C---:B------:R-:W-:Y:S02]  /*02f0*/  IMAD.WIDE R24, R14.reuse, R25, UR6 ;  /* 0x000000060e187e25 */ /* 0x040fe4000f8e0219 */
[----:B------:R0:W3:Y:S02]  /*0300*/  LDG.E R20, desc[UR18][R8.64] ;  /* 0x0000001208147981 */ /* 0x0000e4000c1e1900 */
[----:B------:R-:W-:Y:S02]  /*0310*/  IMAD.WIDE R10, R14, R11, UR8 ;  /* 0x000000080e0a7e25 */ /* 0x000fe4000f8e020b */
[----:B------:R-:W4:Y:S04]  /*0320*/  LDG.E R18, desc[UR18][R24.64] ;  /* 0x0000001218127981 */ /* 0x000f28000c1e1900 */
[----:B------:R-:W4:Y:S01]  /*0330*/  LDG.E R17, desc[UR18][R2.64+-0x8] ;  /* 0xfffff81202117981 */ /* 0x000f22000c1e1900 */
[----:B0-----:R-:W-:-:S02]  /*0340*/  HFMA2 R9, -RZ, RZ, 0, 2.384185791015625e-07 ;  /* 0x00000004ff097431 */ /* 0x001fc400000001ff */
[----:B------:R-:W-:Y:S01]  /*0350*/  IMAD.MOV.U32 R7, RZ, RZ, 0x4 ;  /* 0x00000004ff077424 */ /* 0x000fe200078e00ff */
[----:B------:R0:W5:Y:S01]  /*0360*/  LDG.E R16, desc[UR18][R10.64] ;  /* 0x000000120a107981 */ /* 0x000162000c1e1900 */
[----:B------:R-:W-:-:S03]  /*0370*/  IMAD.WIDE R4, R14, R5, UR10 ;  /* 0x0000000a0e047e25 */ /* 0x000fc6000f8e0205 */
[----:B------:R-:W5:Y:S01]  /*0380*/  LDG.E R15, desc[UR18][R2.64+-0x4] ;  /* 0xfffffc12020f7981 */ /* 0x000f62000c1e1900 */
[C---:B------:R-:W-:Y:S01]  /*0390*/  IMAD.WIDE R6, R14.reuse, R7, UR12 ;  /* 0x0000000c0e067e25 */ /* 0x040fe2000f8e0207 */
[----:B------:R-:W-:Y:S02]  /*03a0*/  MOV R27, 0x4 ;  /* 0x00000004001b7802 */ /* 0x000fe40000000f00 */
[----:B------:R1:W5:Y:S01]  /*03b0*/  LDG.E R4, desc[UR18][R4.64] ;  /* 0x0000001204047981 */ /* 0x000362000c1e1900 */
[----:B------:R-:W-:-:S03]  /*03c0*/  IMAD.WIDE R8, R14, R9, UR14 ;  /* 0x0000000e0e087e25 */ /* 0x000fc6000f8e0209 */
[----:B------:R-:W5:Y:S01]  /*03d0*/  LDG.E R23, desc[UR18][R2.64] ;  /* 0x0000001202177981 */ /* 0x000f62000c1e1900 */
[----:B0-----:R-:W-:-:S03]  /*03e0*/  IMAD.WIDE R10, R14, R27, UR16 ;  /* 0x000000100e0a7e25 */ /* 0x001fc6000f8e021b */
[----:B------:R-:W5:Y:S04]  /*03f0*/  LDG.E R7, desc[UR18][R6.64] ;  /* 0x0000001206077981 */ /* 0x000f68000c1e1900 */
[----:B------:R-:W5:Y:S04]  /*0400*/  LDG.E R24, desc[UR18][R2.64+0x4] ;  /* 0x0000041202187981 */ /* 0x000f68000c1e1900 */
[----:B------:R-:W5:Y:S04]  /*0410*/  LDG.E R8, desc[UR18][R8.64] ;  /* 0x0000001208087981 */ /* 0x000f68000c1e1900 */
[----:B------:R-:W5:Y:S04]  /*0420*/  LDG.E R25, desc[UR18][R2.64+0x8] ;  /* 0x0000081202197981 */ /* 0x000f68000c1e1900 */
[----:B------:R-:W5:Y:S04]  /*0430*/  LDG.E R10, desc[UR18][R10.64] ;  /* 0x000000120a0a7981 */ /* 0x000f68000c1e1900 */
[----:B------:R0:W5:Y:S01]  /*0440*/  LDG.E R27, desc[UR18][R2.64+0xc] ;  /* 0x00000c12021b7981 */ /* 0x000162000c1e1900 */
[----:B------:R-:W-:-:S04]  /*0450*/  UIADD3 UR5, UPT, UPT, UR5, 0x8, URZ ;  /* 0x0000000805057890 */ /* 0x000fc8000fffe0ff */
[----:B------:R-:W-:Y:S01]  /*0460*/  UISETP.NE.AND UP0, UPT, UR5, URZ, UPT ;  /* 0x000000ff0500728c */ /* 0x000fe2000bf05270 */
[----:B-1----:R-:W-:Y:S02]  /*0470*/  MOV R5, UR20 ;  /* 0x0000001400057c02 */ /* 0x002fe40008000f00 */
[----:B0-----:R-:W-:Y:S02]  /*0480*/  IADD3 R2, P0, PT, R2, 0x20, RZ ;  /* 0x0000002002027810 */ /* 0x001fe40007f1e0ff */
[----:B------:R-:W-:Y:S02]  /*0490*/  LEA R14, R5, R14, 0x3 ;  /* 0x0000000e050e7211 */ /* 0x000fe400078e18ff */
[----:B------:R-:W-:Y:S01]  /*04a0*/  IADD3.X R3, PT, PT, RZ, R3, RZ, P0, !PT ;  /* 0x00000003ff037210 */ /* 0x000fe200007fe4ff */
[----:B--2---:R-:W-:-:S04]  /*04b0*/  FFMA R22, R21, R22, R12 ;  /* 0x0000001615167223 */ /* 0x004fc8000000000c */
[----:B---3--:R-:W-:-:S04]  /*04c0*/  FFMA R20, R19, R20, R22 ;  /* 0x0000001413147223 */ /* 0x008fc80000000016 */
[----:B----4-:R-:W-:-:S04]  /*04d0*/  FFMA R18, R17, R18, R20 ;  /* 0x0000001211127223 */ /* 0x010fc80000000014 */
[----:B-----5:R-:W-:-:S04]  /*04e0*/  FFMA R16, R15, R16, R18 ;  /* 0x000000100f107223 */ /* 0x020fc80000000012 */
[----:B------:R-:W-:-:S04]  /*04f0*/  FFMA R23, R23, R4, R16 ;  /* 0x0000000417177223 */ /* 0x000fc80000000010 */
[----:B------:R-:W-:-:S04]  /*0500*/  FFMA R24, R24, R7, R23 ;  /* 0x0000000718187223 */ /* 0x000fc80000000017 */
[----:B------:R-:W-:-:S04]  /*0510*/  FFMA R8, R25, R8, R24 ;  /* 0x0000000819087223 */ /* 0x000fc80000000018 */
[----:B------:R-:W-:Y:S01]  /*0520*/  FFMA R12, R27, R10, R8 ;  /* 0x0000000a1b0c7223 */ /* 0x000fe20000000008 */
[----:B------:R-:W-:Y:S06]  /*0530*/  BRA.U UP0, `(.L_x_4) ;  /* 0xfffffffd003c7547 */ /* 0x000fec000b83ffff */
.L_x_3:
[----:B------:R-:W-:-:S04]  /*0540*/  ULOP3.LUT UR6, UR20, 0x7, URZ, 0xc0, !UPT ;  /* 0x0000000714067892 */ /* 0x000fc8000f8ec0ff */
[----:B------:R-:W-:-:S09]  /*0550*/  UISETP.NE.AND UP0, UPT, UR6, URZ, UPT ;  /* 0x000000ff0600728c */ /* 0x000fd2000bf05270 */
[----:B------:R-:W-:Y:S05]  /*0560*/  BRA.U !UP0, `(.L_x_5) ;  /* 0x0000000508387547 */ /* 0x000fea000b800000 */
[----:B------:R-:W-:Y:S02]  /*0570*/  UISETP.GE.U32.AND UP0, UPT, UR6, 0x4, UPT ;  /* 0x000000040600788c */ /* 0x000fe4000bf06070 */
[----:B------:R-:W-:-:S04]  /*0580*/  ULOP3.LUT UR5, UR20, 0x3, URZ, 0xc0, !UPT ;  /* 0x0000000314057892 */ /* 0x000fc8000f8ec0ff */
[----:B------:R-:W-:-:S03]  /*0590*/  UISETP.NE.AND UP1, UPT, UR5, URZ, UPT ;  /* 0x000000ff0500728c */ /* 0x000fc6000bf25270 */
[----:B------:R-:W-:Y:S08]  /*05a0*/  BRA.U !UP0, `(.L_x_6) ;  /* 0x00000001087c7547 */ /* 0x000ff0000b800000 */
[----:B------:R-:W1:Y:S01]  /*05b0*/  LDC.64 R6, c[0x0][0x388] ;  /* 0x0000e200ff067b82 */ /* 0x000e620000000a00 */
[----:B------:R-:W2:Y:S01]  /*05c0*/  LDCU.64 UR6, c[0x0][0x380] ;  /* 0x00007000ff0677ac */ /* 0x000ea20008000a00 */
[----:B------:R-:W-:Y:S01]  /*05d0*/  IMAD.U32 R9, RZ, RZ, UR4 ;  /* 0x00000004ff097e24 */ /* 0x000fe2000f8e00ff */
[C---:B------:R-:W-:Y:S02]  /*05e0*/  IADD3 R3, PT, PT, R13.reuse, UR4, RZ ;  /* 0x000000040d037c10 */ /* 0x040fe4000fffe0ff */
[----:B------:R-:W-:Y:S01]  /*05f0*/  IADD3 R10, P0, PT, R13, UR4, RZ ;  /* 0x000000040d0a7c10 */ /* 0x000fe2000ff1e0ff */
[----:B------:R-:W-:Y:S01]  /*0600*/  IMAD R9, R9, UR20, R0 ;  /* 0x0000001409097c24 */ /* 0x000fe2000f8e0200 */
[----:B------:R-:W-:Y:S01]  /*0610*/  MOV R11, UR20 ;  /* 0x00000014000b7c02 */ /* 0x000fe20008000f00 */
[----:B------:R-:W3:Y:S01]  /*0620*/  LDC.64 R4, c[0x0][0x380] ;  /* 0x0000e000ff047b82 */ /* 0x000ee20000000a00 */
[----:B------:R-:W-:Y:S01]  /*0630*/  MOV R15, UR20 ;  /* 0x00000014000f7c02 */ /* 0x000fe20008000f00 */
[----:B-1----:R-:W-:Y:S01]  /*0640*/  IMAD.WIDE R6, R9, 0x4, R6 ;  /* 0x0000000409067825 */ /* 0x002fe200078e0206 */
[----:B------:R-:W-:-:S05]  /*0650*/  MOV R9, UR20 ;  /* 0x0000001400097c02 */ /* 0x000fca0008000f00 */
[----:B------:R-:W-:Y:S02]  /*0660*/  IMAD.WIDE R8, R9, 0x4, R6 ;  /* 0x0000000409087825 */ /* 0x000fe400078e0206 */
[----:B0-----:R-:W4:Y:S02]  /*0670*/  LDG.E R6, desc[UR18][R6.64] ;  /* 0x0000001206067981 */ /* 0x001f24000c1e1900 */
[----:B---3--:R-:W-:Y:S01]  /*0680*/  IMAD.WIDE.U32 R4, R3, 0x4, R4 ;  /* 0x0000000403047825 */ /* 0x008fe200078e0004 */
[----:B------:R-:W-:Y:S01]  /*0690*/  IADD3.X R3, PT, PT, RZ, RZ, RZ, P0, !PT ;  /* 0x000000ffff037210 */ /* 0x000fe200007fe4ff */
[----:B------:R-:W3:Y:S01]  /*06a0*/  LDG.E R17, desc[UR18][R8.64] ;  /* 0x0000001208117981 */ /* 0x000ee2000c1e1900 */
[----:B--2---:R-:W-:-:S03]  /*06b0*/  LEA R2, P0, R10, UR6, 0x2 ;  /* 0x000000060a027c11 */ /* 0x004fc6000f8010ff */
[----:B------:R-:W4:Y:S01]  /*06c0*/  LDG.E R5, desc[UR18][R4.64] ;  /* 0x0000001204057981 */ /* 0x000f22000c1e1900 */
[----:B------:R-:W-:Y:S01]  /*06d0*/  LEA.HI.X R3, R10, UR7, R3, 0x2, P0 ;  /* 0x000000070a037c11 */ /* 0x000fe200080f1403 */
[----:B------:R-:W-:-:S04]  /*06e0*/  IMAD.WIDE R10, R11, 0x4, R8 ;  /* 0x000000040b0a7825 */ /* 0x000fc800078e0208 */
[----:B------:R-:W3:Y:S01]  /*06f0*/  LDG.E R16, desc[UR18][R2.64+0x4] ;  /* 0x0000041202107981 */ /* 0x000ee2000c1e1900 */
[----:B------:R-:W-:-:S03]  /*0700*/  IMAD.WIDE R14, R15, 0x4, R10 ;  /* 0x000000040f0e7825 */ /* 0x000fc600078e020a */
[----:B------:R-:W2:Y:S04]  /*0710*/  LDG.E R19, desc[UR18][R10.64] ;  /* 0x000000120a137981 */ /* 0x000ea8000c1e1900 */
[----:B------:R-:W2:Y:S04]  /*0720*/  LDG.E R18, desc[UR18][R2.64+0x8] ;  /* 0x0000081202127981 */ /* 0x000ea8000c1e1900 */
[----:B------:R-:W5:Y:S04]  /*0730*/  LDG.E R20, desc[UR18][R2.64+0xc] ;  /* 0x00000c1202147981 */ /* 0x000f68000c1e1900 */
[----:B------:R-:W5:Y:S01]  /*0740*/  LDG.E R14, desc[UR18][R14.64] ;  /* 0x000000120e0e7981 */ /* 0x000f62000c1e1900 */
[----:B------:R-:W-:Y:S01]  /*0750*/  UIADD3 UR4, UPT, UPT, UR4, 0x4, URZ ;  /* 0x0000000404047890 */ /* 0x000fe2000fffe0ff */
[----:B----4-:R-:W-:-:S04]  /*0760*/  FFMA R5, R5, R6, R12 ;  /* 0x0000000605057223 */ /* 0x010fc8000000000c */
[----:B---3--:R-:W-:-:S04]  /*0770*/  FFMA R5, R16, R17, R5 ;  /* 0x0000001110057223 */ /* 0x008fc80000000005 */
[----:B--2---:R-:W-:-:S04]  /*0780*/  FFMA R5, R18, R19, R5 ;  /* 0x0000001312057223 */ /* 0x004fc80000000005 */
[----:B-----5:R-:W-:-:S07]  /*0790*/  FFMA R12, R20, R14, R5 ;  /* 0x0000000e140c7223 */ /* 0x020fce0000000005 */
.L_x_6:
[----:B------:R-:W-:Y:S05]  /*07a0*/  BRA.U !UP1, `(.L_x_5) ;  /* 0x0000000109a87547 */ /* 0x000fea000b800000 */
[----:B------:R-:W-:Y:S01]  /*07b0*/  UISETP.NE.AND UP0, UPT, UR5, 0x1, UPT ;  /* 0x000000010500788c */ /* 0x000fe2000bf05270 */
[----:B------:R-:W-:Y:S01]  /*07c0*/  MOV R7, UR4 ;  /* 0x0000000400077c02 */ /* 0x000fe20008000f00 */
[----:B------:R-:W-:Y:S02]  /*07d0*/  ULOP3.LUT UR5, UR20, 0x1, URZ, 0xc0, !UPT ;  /* 0x0000000114057892 */ /* 0x000fe4000f8ec0ff */
[----:B------:R-:W-:Y:S02]  /*07e0*/  MOV R15, UR20 ;  /* 0x00000014000f7c02 */ /* 0x000fe40008000f00 */
[----:B------:R-:W-:Y:S01]  /*07f0*/  UISETP.NE.U32.AND UP1, UPT, UR5, 0x1, UPT ;  /* 0x000000010500788c */ /* 0x000fe2000bf25070 */
[----:B------:R-:W-:-:S04]  /*0800*/  PLOP3.LUT P1, PT, PT, PT, UP0, 0x80, 0x8 ;  /* 0x000000000008781c */ /* 0x000fc80003f2f008 */
[----:B------:R-:W1:Y:S01]  /*0810*/  @UP0 LDCU.128 UR8, c[0x0][0x380] ;  /* 0x00007000ff0807ac */ /* 0x000e620008000c00 */
[----:B------:R-:W-:Y:S01]  /*0820*/  PLOP3.LUT P0, PT, PT, PT, UP1, 0x80, 0x8 ;  /* 0x000000000008781c */ /* 0x000fe20003f0f018 */
[----:B------:R-:W2:Y:S04]  /*0830*/  @UP0 LDCU.64 UR6, c[0x0][0x380] ;  /* 0x00007000ff0607ac */ /* 0x000ea80008000a00 */
[----:B------:R-:W3:Y:S03]  /*0840*/  @!UP1 LDCU.128 UR12, c[0x0][0x380] ;  /* 0x00007000ff0c97ac */ /* 0x000ee60008000c00 */
[C---:B------:R-:W-:Y:S02]  /*0850*/  @P1 IADD3 R3, PT, PT, R13.reuse, UR4, RZ ;  /* 0x000000040d031c10 */ /* 0x040fe4000fffe0ff */
[----:B------:R-:W-:Y:S01]  /*0860*/  @P1 IADD3 R6, P2, PT, R13, UR4, RZ ;  /* 0x000000040d061c10 */ /* 0x000fe2000ff5e0ff */
[----:B------:R-:W-:Y:S01]  /*0870*/  @UP0 UIADD3 UR4, UPT, UPT, UR4, 0x2, URZ ;  /* 0x0000000204040890 */ /* 0x000fe2000fffe0ff */
[----:B-1----:R-:W-:Y:S01]  /*0880*/  MOV R11, UR9 ;  /* 0x00000009000b7c02 */ /* 0x002fe20008000f00 */
[----:B------:R-:W-:Y:S01]  /*0890*/  IMAD.U32 R10, RZ, RZ, UR8 ;  /* 0x00000008ff0a7e24 */ /* 0x000fe2000f8e00ff */
[----:B------:R-:W-:-:S02]  /*08a0*/  MOV R4, UR10 ;  /* 0x0000000a00047c02 */ /* 0x000fc40008000f00 */
[----:B------:R-:W-:Y:S01]  /*08b0*/  MOV R5, UR11 ;  /* 0x0000000b00057c02 */ /* 0x000fe20008000f00 */
[----:B------:R-:W-:-:S04]  /*08c0*/  @P1 IMAD.WIDE.U32 R10, R3, 0x4, R10 ;  /* 0x00000004030a1825 */ /* 0x000fc800078e000a */
[----:B------:R-:W-:Y:S01]  /*08d0*/  @P1 IMAD R3, R7, UR20, R0 ;  /* 0x0000001407031c24 */ /* 0x000fe2000f8e0200 */
[----:B------:R-:W-:Y:S01]  /*08e0*/  @P1 IADD3.X R7, PT, PT, RZ, RZ, RZ, P2, !PT ;  /* 0x000000ffff071210 */ /* 0x000fe200017fe4ff */
[----:B------:R-:W-:Y:S01]  /*08f0*/  IMAD.U32 R19, RZ, RZ, UR4 ;  /* 0x00000004ff137e24 */ /* 0x000fe2000f8e00ff */
[C---:B--2---:R-:W-:Y:S01]  /*0900*/  @P1 LEA R2, P2, R6.reuse, UR6, 0x2 ;  /* 0x0000000606021c11 */ /* 0x044fe2000f8410ff */
[----:B------:R-:W-:Y:S01]  /*0910*/  @P1 IMAD.WIDE R4, R3, 0x4, R4 ;  /* 0x0000000403041825 */ /* 0x000fe200078e0204 */
[----:B------:R-:W-:Y:S01]  /*0920*/  @!P0 IADD3 R17, PT, PT, R13, UR4, RZ ;  /* 0x000000040d118c10 */ /* 0x000fe2000fffe0ff */
[----:B0-----:R-:W2:Y:S01]  /*0930*/  @P1 LDG.E R11, desc[UR18][R10.64] ;  /* 0x000000120a0b1981 */ /* 0x001ea2000c1e1900 */
[----:B------:R-:W-:Y:S01]  /*0940*/  @P1 LEA.HI.X R3, R6, UR7, R7, 0x2, P2 ;  /* 0x0000000706031c11 */ /* 0x000fe200090f1407 */
[----:B------:R-:W-:Y:S01]  /*0950*/  @!P0 IMAD R19, R19, UR20, R0 ;  /* 0x0000001413138c24 */ /* 0x000fe2000f8e0200 */
[----:B---3--:R-:W-:Y:S01]  /*0960*/  MOV R6, UR12 ;  /* 0x0000000c00067c02 */ /* 0x008fe20008000f00 */
[----:B------:R-:W-:Y:S01]  /*0970*/  @P1 IMAD.WIDE R14, R15, 0x4, R4 ;  /* 0x000000040f0e1825 */ /* 0x000fe200078e0204 */
[----:B------:R-:W-:Y:S01]  /*0980*/  MOV R7, UR13 ;  /* 0x0000000d00077c02 */ /* 0x000fe20008000f00 */
[----:B------:R-:W2:Y:S01]  /*0990*/  @P1 LDG.E R4, desc[UR18][R4.64] ;  /* 0x0000001204041981 */ /* 0x000ea2000c1e1900 */
[----:B------:R-:W-:-:S02]  /*09a0*/  MOV R8, UR14 ;  /* 0x0000000e00087c02 */ /* 0x000fc40008000f00 */
[----:B------:R-:W-:Y:S01]  /*09b0*/  MOV R9, UR15 ;  /* 0x0000000f00097c02 */ /* 0x000fe20008000f00 */
[----:B------:R-:W-:Y:S01]  /*09c0*/  @!P0 IMAD.WIDE.U32 R6, R17, 0x4, R6 ;  /* 0x0000000411068825 */ /* 0x000fe200078e0006 */
[----:B------:R-:W3:Y:S03]  /*09d0*/  @P1 LDG.E R14, desc[UR18][R14.64] ;  /* 0x000000120e0e1981 */ /* 0x000ee6000c1e1900 */
[----:B------:R-:W-:Y:S01]  /*09e0*/  @!P0 IMAD.WIDE R8, R19, 0x4, R8 ;  /* 0x0000000413088825 */ /* 0x000fe200078e0208 */
[----:B------:R-:W3:Y:S04]  /*09f0*/  @P1 LDG.E R2, desc[UR18][R2.64+0x4] ;  /* 0x0000041202021981 */ /* 0x000ee8000c1e1900 */
[----:B------:R-:W4:Y:S04]  /*0a00*/  @!P0 LDG.E R7, desc[UR18][R6.64] ;  /* 0x0000001206078981 */ /* 0x000f28000c1e1900 */
[----:B------:R-:W4:Y:S01]  /*0a10*/  @!P0 LDG.E R8, desc[UR18][R8.64] ;  /* 0x0000001208088981 */ /* 0x000f22000c1e1900 */
[----:B--2---:R-:W-:-:S04]  /*0a20*/  @P1 FFMA R11, R11, R4, R12 ;  /* 0x000000040b0b1223 */ /* 0x004fc8000000000c */
[----:B---3--:R-:W-:-:S04]  /*0a30*/  @P1 FFMA R12, R2, R14, R11 ;  /* 0x0000000e020c1223 */ /* 0x008fc8000000000b */
[----:B----4-:R-:W-:-:S07]  /*0a40*/  @!P0 FFMA R12, R7, R8, R12 ;  /* 0x00000008070c8223 */ /* 0x010fce000000000c */
.L_x_5:
[----:B------:R-:W1:Y:S01]  /*0a50*/  LDC.64 R2, c[0x0][0x390] ;  /* 0x0000e400ff027b82 */ /* 0x000e620000000a00 */
[----:B------:R-:W-:-:S05]  /*0a60*/  IADD3 R13, PT, PT, R0, R13, RZ ;  /* 0x0000000d000d7210 */ /* 0x000fca0007ffe0ff */
[----:B-1----:R-:W-:-:S05]  /*0a70*/  IMAD.WIDE R2, R13, 0x4, R2 ;  /* 0x000000040d027825 */ /* 0x002fca00078e0202 */
[----:B0-----:R-:W-:Y:S01]  /*0a80*/  STG.E desc[UR18][R2.64], R12 ;  /* 0x0000000c02007986 */ /* 0x001fe2000c101912 */
[----:B------:R-:W-:Y:S05]  /*0a90*/  EXIT ;  /* 0x000000000000794d */ /* 0x000fea0003800000 */
.L_x_7:
        /* <DEDUP_REMOVED lines=14> */
.L_x_9:


//--------------------- .nv.shared._Z13matmul_sharedPfS_S_i --------------------------
	.section	.nv.shared._Z13matmul_sharedPfS_S_i,"aw",@nobits
	.sectionflags	@""
	.align	4
.nv.shared._Z13matmul_sharedPfS_S_i:
	.zero		9216


//--------------------- .nv.shared.reserved.0     --------------------------
	.section	.nv.shared.reserved.0,"aw",@nobits
	.weak		__nv_reservedSMEM_offset_0_alias
	.size		__nv_reservedSMEM_offset_0_alias, 0, 64
	.other		__nv_reservedSMEM_offset_0_alias,@"STO_CUDA_RESERVED_SHARED STV_DEFAULT"
__nv_reservedSMEM_offset_0_alias:
	.zero		0
	.zero		64


//--------------------- .nv.constant0._Z13matmul_sharedPfS_S_i --------------------------
	.section	.nv.constant0._Z13matmul_sharedPfS_S_i,"a",@progbits
	.sectionflags	@""
	.align	4
.nv.constant0._Z13matmul_sharedPfS_S_i:
	.zero		924


//--------------------- .nv.constant0._Z12matmul_basicPfS_S_i --------------------------
	.section	.nv.constant0._Z12matmul_basicPfS_S_i,"a",@progbits
	.sectionflags	@""
	.align	4
.nv.constant0._Z12matmul_basicPfS_S_i:
	.zero		924


//--------------------- SYMBOLS --------------------------

	.type		.nv.reservedSmem.offset0,@object
	.size		.nv.reservedSmem.offset0,0x4
	.type		.nv.reservedSmem.cap,@object
	.size		.nv.reservedSmem.cap,0x4
